	.headerflags	@"EF_CUDA_TEXMODE_UNIFIED EF_CUDA_64BIT_ADDRESS EF_CUDA_SM86 EF_CUDA_VIRTUAL_SM(EF_CUDA_SM86)"
	.elftype	@"ET_EXEC"


//--------------------- .nv.info                  --------------------------
	.section	.nv.info,"",@"SHT_CUDA_INFO"
	.align	4


	//----- nvinfo : EIATTR_REGCOUNT
	.align		4
        /*0000*/ 	.byte	0x04, 0x2f
        /*0002*/ 	.short	(.L_2 - .L_1)
	.align		4
.L_1:
        /*0004*/ 	.word	index@(triton_poi_fused_cat_3)
        /*0008*/ 	.word	0x0000001f


	//----- nvinfo : EIATTR_MIN_STACK_SIZE
	.align		4
.L_2:
        /*000c*/ 	.byte	0x04, 0x12
        /*000e*/ 	.short	(.L_4 - .L_3)
	.align		4
.L_3:
        /*0010*/ 	.word	index@(triton_poi_fused_cat_3)
        /*0014*/ 	.word	0x00000000


	//----- nvinfo : EIATTR_FRAME_SIZE
	.align		4
.L_4:
        /*0018*/ 	.byte	0x04, 0x11
        /*001a*/ 	.short	(.L_6 - .L_5)
	.align		4
.L_5:
        /*001c*/ 	.word	index@(triton_poi_fused_cat_3)
        /*0020*/ 	.word	0x00000000


	//----- nvinfo : EIATTR_MIN_STACK_SIZE
	.align		4
.L_6:
        /*0024*/ 	.byte	0x04, 0x12
        /*0026*/ 	.short	(.L_8 - .L_7)
	.align		4
.L_7:
        /*0028*/ 	.word	index@(triton_poi_fused_cat_3)
        /*002c*/ 	.word	0x00000000
.L_8:


//--------------------- .nv.info.triton_poi_fused_cat_3 --------------------------
	.section	.nv.info.triton_poi_fused_cat_3,"",@"SHT_CUDA_INFO"
	.sectionflags	@""
	.align	4


	//----- nvinfo : EIATTR_CUDA_API_VERSION
	.align		4
        /*0000*/ 	.byte	0x04, 0x37
        /*0002*/ 	.short	(.L_10 - .L_9)
.L_9:
        /*0004*/ 	.word	0x0000007c


	//----- nvinfo : EIATTR_SW2861232_WAR
	.align		4
.L_10:
        /*0008*/ 	.byte	0x01, 0x35
	.zero		2


	//----- nvinfo : EIATTR_PARAM_CBANK
	.align		4
        /*000c*/ 	.byte	0x04, 0x0a
        /*000e*/ 	.short	(.L_12 - .L_11)
	.align		4
.L_11:
        /*0010*/ 	.word	index@(.nv.constant0.triton_poi_fused_cat_3)
        /*0014*/ 	.short	0x0160
        /*0016*/ 	.short	0x0030


	//----- nvinfo : EIATTR_CBANK_PARAM_SIZE
	.align		4
.L_12:
        /*0018*/ 	.byte	0x03, 0x19
        /*001a*/ 	.short	0x0030


	//----- nvinfo : EIATTR_KPARAM_INFO
	.align		4
        /*001c*/ 	.byte	0x04, 0x17
        /*001e*/ 	.short	(.L_14 - .L_13)
.L_13:
        /*0020*/ 	.word	0x00000000
        /*0024*/ 	.short	0x0005
        /*0026*/ 	.short	0x0028
        /*0028*/ 	.byte	0x00, 0xf4, 0x21, 0x00


	//----- nvinfo : EIATTR_KPARAM_INFO
	.align		4
.L_14:
        /*002c*/ 	.byte	0x04, 0x17
        /*002e*/ 	.short	(.L_16 - .L_15)
.L_15:
        /*0030*/ 	.word	0x00000000
        /*0034*/ 	.short	0x0004
        /*0036*/ 	.short	0x0020
        /*0038*/ 	.byte	0x00, 0xf0, 0x11, 0x00


	//----- nvinfo : EIATTR_KPARAM_INFO
	.align		4
.L_16:
        /*003c*/ 	.byte	0x04, 0x17
        /*003e*/ 	.short	(.L_18 - .L_17)
.L_17:
        /*0040*/ 	.word	0x00000000
        /*0044*/ 	.short	0x0003
        /*0046*/ 	.short	0x0018
        /*0048*/ 	.byte	0x00, 0xf4, 0x21, 0x00


	//----- nvinfo : EIATTR_KPARAM_INFO
	.align		4
.L_18:
        /*004c*/ 	.byte	0x04, 0x17
        /*004e*/ 	.short	(.L_20 - .L_19)
.L_19:
        /*0050*/ 	.word	0x00000000
        /*0054*/ 	.short	0x0002
        /*0056*/ 	.short	0x0010
        /*0058*/ 	.byte	0x00, 0xf4, 0x21, 0x00


	//----- nvinfo : EIATTR_KPARAM_INFO
	.align		4
.L_20:
        /*005c*/ 	.byte	0x04, 0x17
        /*005e*/ 	.short	(.L_22 - .L_21)
.L_21:
        /*0060*/ 	.word	0x00000000
        /*0064*/ 	.short	0x0001
        /*0066*/ 	.short	0x0008
        /*0068*/ 	.byte	0x00, 0xf4, 0x21, 0x00


	//----- nvinfo : EIATTR_KPARAM_INFO
	.align		4
.L_22:
        /*006c*/ 	.byte	0x04, 0x17
        /*006e*/ 	.short	(.L_24 - .L_23)
.L_23:
        /*0070*/ 	.word	0x00000000
        /*0074*/ 	.short	0x0000
        /*0076*/ 	.short	0x0000
        /*0078*/ 	.byte	0x00, 0xf4, 0x21, 0x00


	//----- nvinfo : EIATTR_MAXREG_COUNT
	.align		4
.L_24:
        /*007c*/ 	.byte	0x03, 0x1b
        /*007e*/ 	.short	0x00ff


	//----- nvinfo : EIATTR_EXIT_INSTR_OFFSETS
	.align		4
        /*0080*/ 	.byte	0x04, 0x1c
        /*0082*/ 	.short	(.L_26 - .L_25)


	//   ....[0]....
.L_25:
        /*0084*/ 	.word	0x000013f0


	//----- nvinfo : EIATTR_REQNTID
	.align		4
.L_26:
        /*0088*/ 	.byte	0x04, 0x10
        /*008a*/ 	.short	(.L_28 - .L_27)
.L_27:
        /*008c*/ 	.word	0x00000080
        /*0090*/ 	.word	0x00000001
        /*0094*/ 	.word	0x00000001


	//----- nvinfo : EIATTR_CRS_STACK_SIZE
	.align		4
.L_28:
        /*0098*/ 	.byte	0x04, 0x1e
        /*009a*/ 	.short	(.L_30 - .L_29)
.L_29:
        /*009c*/ 	.word	0x00000000
.L_30:


//--------------------- .nv.callgraph             --------------------------
	.section	.nv.callgraph,"",@"SHT_CUDA_CALLGRAPH"
	.align	4
	.sectionentsize	8
	.align		4
        /*0000*/ 	.word	0x00000000
	.align		4
        /*0004*/ 	.word	0xffffffff
	.align		4
        /*0008*/ 	.word	0x00000000
	.align		4
        /*000c*/ 	.word	0xfffffffe
	.align		4
        /*0010*/ 	.word	0x00000000
	.align		4
        /*0014*/ 	.word	0xfffffffd
	.align		4
        /*0018*/ 	.word	0x00000000
	.align		4
        /*001c*/ 	.word	0xfffffffc


//--------------------- .nv.rel.action            --------------------------
	.section	.nv.rel.action,"",@"SHT_CUDA_RELOCINFO"
	.align	8
	.sectionentsize	8
        /*0000*/ 	.byte	0x73, 0x00, 0x00, 0x00, 0x00, 0x00, 0x00, 0x00, 0x00, 0x00, 0x00, 0x11, 0x25, 0x00, 0x05, 0x36


//--------------------- .nv.constant4             --------------------------
	.section	.nv.constant4,"a",@progbits
	.align	8
	.align		8
.nv.constant4:
        /*0000*/ 	.dword	_$_str


//--------------------- .nv.constant0.triton_poi_fused_cat_3 --------------------------
	.section	.nv.constant0.triton_poi_fused_cat_3,"a",@progbits
	.sectionflags	@""
	.align	4
.nv.constant0.triton_poi_fused_cat_3:
	.zero		400


//--------------------- .text.triton_poi_fused_cat_3 --------------------------
	.section	.text.triton_poi_fused_cat_3,"ax",@progbits
	.sectioninfo	@"SHI_REGISTERS=31"
	.align	128
        .global         triton_poi_fused_cat_3
        .type           triton_poi_fused_cat_3,@function
        .size           triton_poi_fused_cat_3,(.L_x_25 - triton_poi_fused_cat_3)
        .other          triton_poi_fused_cat_3,@"STO_CUDA_ENTRY STV_DEFAULT"
triton_poi_fused_cat_3:
.text.triton_poi_fused_cat_3:
[----:B------:R-:W-:Y:S02]  /*0000*/  MOV R1, c[0x0][0x28] ;  /* 0x00000a0000017a02 */ /* 0x000fe40000000f00 */
[----:B------:R-:W0:Y:S01]  /*0010*/  S2R R0, SR_TID.X ;  /* 0x0000000000007919 */ /* 0x000e220000002100 */
[----:B------:R-:W-:Y:S01]  /*0020*/  MOV R2, RZ ;  /* 0x000000ff00027202 */ /* 0x000fe20000000f00 */
[----:B------:R-:W-:Y:S01]  /*0030*/  CS2R R16, SRZ ;  /* 0x0000000000107805 */ /* 0x000fe2000001ff00 */
[----:B------:R-:W-:Y:S01]  /*0040*/  MOV R9, 0x2 ;  /* 0x0000000200097802 */ /* 0x000fe20000000f00 */
[----:B------:R-:W1:Y:S01]  /*0050*/  S2R R3, SR_CTAID.X ;  /* 0x0000000000037919 */ /* 0x000e620000002500 */
[----:B------:R-:W-:Y:S01]  /*0060*/  CS2R R12, SRZ ;  /* 0x00000000000c7805 */ /* 0x000fe2000001ff00 */
[----:B------:R-:W-:Y:S01]  /*0070*/  CS2R R14, SRZ ;  /* 0x00000000000e7805 */ /* 0x000fe2000001ff00 */
[----:B------:R-:W-:Y:S01]  /*0080*/  CS2R R18, SRZ ;  /* 0x0000000000127805 */ /* 0x000fe2000001ff00 */
[----:B------:R-:W-:Y:S01]  /*0090*/  ULDC.64 UR4, c[0x0][0x118] ;  /* 0x0000460000047ab9 */ /* 0x000fe20000000a00 */
[----:B0-----:R-:W-:-:S04]  /*00a0*/  SHF.L.U32 R0, R0, 0x3, RZ ;  /* 0x0000000300007819 */ /* 0x001fc800000006ff */
[----:B------:R-:W-:-:S04]  /*00b0*/  LOP3.LUT R0, R0, 0x3f8, RZ, 0xc0, !PT ;  /* 0x000003f800007812 */ /* 0x000fc800078ec0ff */
[----:B-1----:R-:W-:-:S05]  /*00c0*/  LEA R3, R3, R0, 0xa ;  /* 0x0000000003037211 */ /* 0x002fca00078e50ff */
[----:B------:R-:W-:-:S05]  /*00d0*/  IMAD.HI R0, R3, -0x77777777, R2 ;  /* 0x8888888903007827 */ /* 0x000fca00078e0202 */
[----:B------:R-:W-:-:S04]  /*00e0*/  SHF.R.U32.HI R5, RZ, 0x1f, R0 ;  /* 0x0000001fff057819 */ /* 0x000fc80000011600 */
[----:B------:R-:W-:-:S05]  /*00f0*/  LEA.HI.SX32 R5, R0, R5, 0x13 ;  /* 0x0000000500057211 */ /* 0x000fca00078f9aff */
[C---:B------:R-:W-:Y:S02]  /*0100*/  IMAD R0, R5.reuse, -0x3c00, R3 ;  /* 0xffffc40005007824 */ /* 0x040fe400078e0203 */
[----:B------:R-:W-:Y:S02]  /*0110*/  IMAD R7, R5, 0x3000, RZ ;  /* 0x0000300005077824 */ /* 0x000fe400078e02ff */
[C---:B------:R-:W-:Y:S01]  /*0120*/  IMAD.WIDE R20, R0.reuse, R9, c[0x0][0x170] ;  /* 0x00005c0000147625 */ /* 0x040fe200078e0209 */
[----:B------:R-:W-:Y:S02]  /*0130*/  SHF.R.S32.HI R4, RZ, 0x1f, R0 ;  /* 0x0000001fff047819 */ /* 0x000fe40000011400 */
[----:B------:R-:W-:-:S04]  /*0140*/  IADD3 R6, P0, R0, R7, RZ ;  /* 0x0000000700067210 */ /* 0x000fc80007f1e0ff */
[----:B------:R-:W-:Y:S02]  /*0150*/  LEA.HI.X.SX32 R7, R7, R4, 0x1, P0 ;  /* 0x0000000407077211 */ /* 0x000fe400000f0eff */
[----:B------:R-:W-:Y:S02]  /*0160*/  ISETP.GT.AND P0, PT, R0, 0xbff, PT ;  /* 0x00000bff0000780c */ /* 0x000fe40003f04270 */
[----:B------:R-:W-:-:S04]  /*0170*/  LEA R22, P1, R6, c[0x0][0x168], 0x1 ;  /* 0x00005a0006167a11 */ /* 0x000fc800078208ff */
[----:B------:R-:W-:-:S07]  /*0180*/  LEA.HI.X R23, R6, c[0x0][0x16c], R7, 0x1, P1 ;  /* 0x00005b0006177a11 */ /* 0x000fce00008f0c07 */
[----:B------:R-:W2:Y:S04]  /*0190*/  @P0 LDG.E.EL.128 R12, [R20.64+-0x1800] ;  /* 0xffe80004140c0981 */ /* 0x000ea8000c2e1d00 */
[----:B------:R0:W3:Y:S01]  /*01a0*/  @P0 LDG.E.EL.128 R16, [R22.64+-0x1800] ;  /* 0xffe8000416100981 */ /* 0x0000e2000c2e1d00 */
[----:B------:R-:W-:Y:S01]  /*01b0*/  ISETP.GE.AND P0, PT, R0, 0xc00, PT ;  /* 0x00000c000000780c */ /* 0x000fe20003f06270 */
[----:B------:R-:W-:Y:S01]  /*01c0*/  IMAD R10, R5, 0xc00, R0 ;  /* 0x00000c00050a7824 */ /* 0x000fe200078e0200 */
[----:B------:R-:W-:Y:S01]  /*01d0*/  CS2R R6, SRZ ;  /* 0x0000000000067805 */ /* 0x000fe2000001ff00 */
[----:B------:R-:W-:Y:S02]  /*01e0*/  CS2R R4, SRZ ;  /* 0x0000000000047805 */ /* 0x000fe4000001ff00 */
[----:B------:R-:W-:-:S08]  /*01f0*/  IMAD.WIDE R10, R10, R9, c[0x0][0x160] ;  /* 0x000058000a0a7625 */ /* 0x000fd000078e0209 */
[----:B------:R1:W5:Y:S01]  /*0200*/  @!P0 LDG.E.EL.128 R4, [R10.64] ;  /* 0x000000040a048981 */ /* 0x000362000c2e1d00 */
[----:B------:R-:W-:Y:S01]  /*0210*/  BSSY B0, `(.L_x_0) ;  /* 0x000003f000007945 */ /* 0x000fe20003800000 */
[----:B--2---:R-:W-:Y:S02]  /*0220*/  SHF.L.U32 R25, R12, 0x10, RZ ;  /* 0x000000100c197819 */ /* 0x004fe400000006ff */
[----:B0-----:R-:W-:Y:S02]  /*0230*/  PRMT R22, R13, 0x7632, R22 ;  /* 0x000076320d167816 */ /* 0x001fe40000000016 */
[----:B---3--:R-:W-:Y:S02]  /*0240*/  SHF.L.U32 R8, R16, 0x10, RZ ;  /* 0x0000001010087819 */ /* 0x008fe400000006ff */
[C---:B------:R-:W-:Y:S02]  /*0250*/  PRMT R20, R17.reuse, 0x7632, R20 ;  /* 0x0000763211147816 */ /* 0x040fe40000000014 */
[----:B------:R-:W-:Y:S01]  /*0260*/  SHF.L.U32 R21, R17, 0x10, RZ ;  /* 0x0000001011157819 */ /* 0x000fe200000006ff */
[----:B------:R-:W-:Y:S01]  /*0270*/  FADD R8, R8, R25 ;  /* 0x0000001908087221 */ /* 0x000fe20000000000 */
[----:B------:R-:W-:-:S02]  /*0280*/  PRMT R0, R18, 0x7632, R0 ;  /* 0x0000763212007816 */ /* 0x000fc40000000000 */
[----:B------:R-:W-:Y:S01]  /*0290*/  SHF.L.U32 R23, R18, 0x10, RZ ;  /* 0x0000001012177819 */ /* 0x000fe200000006ff */
[C---:B-1----:R-:W-:Y:S01]  /*02a0*/  FMUL R11, R8.reuse, R8 ;  /* 0x00000008080b7220 */ /* 0x042fe20000400000 */
[C---:B------:R-:W-:Y:S02]  /*02b0*/  SHF.L.U32 R17, R15.reuse, 0x10, RZ ;  /* 0x000000100f117819 */ /* 0x040fe400000006ff */
[----:B------:R-:W-:Y:S01]  /*02c0*/  PRMT R18, R15, 0x7632, R18 ;  /* 0x000076320f127816 */ /* 0x000fe20000000012 */
[----:B------:R-:W-:Y:S01]  /*02d0*/  FMUL R15, R8, R11 ;  /* 0x0000000b080f7220 */ /* 0x000fe20000400000 */
[----:B------:R-:W-:Y:S02]  /*02e0*/  PRMT R12, R16, 0x7632, R12 ;  /* 0x00007632100c7816 */ /* 0x000fe4000000000c */
[----:B------:R-:W-:Y:S01]  /*02f0*/  SHF.L.U32 R24, R13, 0x10, RZ ;  /* 0x000000100d187819 */ /* 0x000fe200000006ff */
[----:B------:R-:W-:Y:S01]  /*0300*/  FFMA R15, R15, 0.044714998453855514526, R8 ;  /* 0x3d3727130f0f7823 */ /* 0x000fe20000000008 */
[----:B------:R-:W-:-:S02]  /*0310*/  PRMT R10, R12, 0x7632, R10 ;  /* 0x000076320c0a7816 */ /* 0x000fc4000000000a */
[----:B------:R-:W-:Y:S01]  /*0320*/  PRMT R25, R14, 0x7632, R25 ;  /* 0x000076320e197816 */ /* 0x000fe20000000019 */
[----:B------:R-:W-:Y:S01]  /*0330*/  FMUL R15, R15, 0.79788458347320556641 ;  /* 0x3f4c422a0f0f7820 */ /* 0x000fe20000400000 */
[----:B------:R-:W-:Y:S02]  /*0340*/  SHF.L.U32 R13, R10, 0x10, RZ ;  /* 0x000000100a0d7819 */ /* 0x000fe400000006ff */
[----:B------:R-:W-:Y:S01]  /*0350*/  SHF.L.U32 R10, R12, 0x10, RZ ;  /* 0x000000100c0a7819 */ /* 0x000fe200000006ff */
[----:B------:R-:W-:Y:S01]  /*0360*/  FADD.FTZ R26, |R15|, -RZ ;  /* 0x800000ff0f1a7221 */ /* 0x000fe20000010200 */
[----:B------:R-:W-:Y:S01]  /*0370*/  SHF.L.U32 R14, R14, 0x10, RZ ;  /* 0x000000100e0e7819 */ /* 0x000fe200000006ff */
[----:B------:R-:W-:Y:S01]  /*0380*/  FADD R12, R21, R24 ;  /* 0x00000018150c7221 */ /* 0x000fe20000000000 */
[----:B------:R-:W-:Y:S01]  /*0390*/  SHF.L.U32 R25, R25, 0x10, RZ ;  /* 0x0000001019197819 */ /* 0x000fe200000006ff */
[----:B------:R-:W-:Y:S01]  /*03a0*/  FADD R10, R10, R13 ;  /* 0x0000000d0a0a7221 */ /* 0x000fe20000000000 */
[----:B------:R-:W-:Y:S01]  /*03b0*/  FSETP.GE.AND P1, PT, R26, 0.60000002384185791016, PT ;  /* 0x3f19999a1a00780b */ /* 0x000fe20003f26000 */
[----:B------:R-:W-:Y:S01]  /*03c0*/  FADD R11, R23, R14 ;  /* 0x0000000e170b7221 */ /* 0x000fe20000000000 */
[----:B------:R-:W-:Y:S01]  /*03d0*/  SHF.L.U32 R13, R22, 0x10, RZ ;  /* 0x00000010160d7819 */ /* 0x000fe200000006ff */
[----:B------:R-:W-:Y:S01]  /*03e0*/  FMUL R21, R10, R10 ;  /* 0x0000000a0a157220 */ /* 0x000fe20000400000 */
[----:B------:R-:W-:Y:S01]  /*03f0*/  SHF.L.U32 R14, R20, 0x10, RZ ;  /* 0x00000010140e7819 */ /* 0x000fe200000006ff */
[----:B------:R-:W-:Y:S01]  /*0400*/  FMUL R23, R12, R12 ;  /* 0x0000000c0c177220 */ /* 0x000fe20000400000 */
[----:B------:R-:W-:Y:S01]  /*0410*/  SHF.L.U32 R0, R0, 0x10, RZ ;  /* 0x0000001000007819 */ /* 0x000fe200000006ff */
[----:B------:R-:W-:Y:S01]  /*0420*/  FMUL R21, R10, R21 ;  /* 0x000000150a157220 */ /* 0x000fe20000400000 */
[C---:B------:R-:W-:Y:S01]  /*0430*/  SHF.L.U32 R16, R19.reuse, 0x10, RZ ;  /* 0x0000001013107819 */ /* 0x040fe200000006ff */
[----:B------:R-:W-:Y:S01]  /*0440*/  FADD R14, R14, R13 ;  /* 0x0000000d0e0e7221 */ /* 0x000fe20000000000 */
[----:B------:R-:W-:Y:S01]  /*0450*/  PRMT R19, R19, 0x7632, R19 ;  /* 0x0000763213137816 */ /* 0x000fe20000000013 */
[----:B------:R-:W-:Y:S01]  /*0460*/  FADD R13, R0, R25 ;  /* 0x00000019000d7221 */ /* 0x000fe20000000000 */
[----:B------:R-:W-:Y:S01]  /*0470*/  FMUL R25, R12, R23 ;  /* 0x000000170c197220 */ /* 0x000fe20000400000 */
[C---:B------:R-:W-:Y:S01]  /*0480*/  FMUL R23, R14.reuse, R14 ;  /* 0x0000000e0e177220 */ /* 0x040fe20000400000 */
[----:B------:R-:W-:Y:S01]  /*0490*/  FFMA R20, R21, 0.044714998453855514526, R10 ;  /* 0x3d37271315147823 */ /* 0x000fe2000000000a */
[----:B------:R-:W-:Y:S01]  /*04a0*/  FMUL R22, R11, R11 ;  /* 0x0000000b0b167220 */ /* 0x000fe20000400000 */
[----:B------:R-:W-:Y:S01]  /*04b0*/  FFMA R21, R25, 0.044714998453855514526, R12 ;  /* 0x3d37271319157823 */ /* 0x000fe2000000000c */
[----:B------:R-:W-:Y:S01]  /*04c0*/  FMUL R23, R14, R23 ;  /* 0x000000170e177220 */ /* 0x000fe20000400000 */
[----:B------:R-:W-:Y:S01]  /*04d0*/  FMUL R20, R20, 0.79788458347320556641 ;  /* 0x3f4c422a14147820 */ /* 0x000fe20000400000 */
[----:B------:R-:W-:Y:S05]  /*04e0*/  @!P1 BRA `(.L_x_1) ;  /* 0x000000a000009947 */ /* 0x000fea0003800000 */
[----:B------:R-:W-:Y:S01]  /*04f0*/  FMUL R0, R26, 2.8853900432586669922 ;  /* 0x4038aa3b1a007820 */ /* 0x000fe20000400000 */
[----:B------:R-:W-:-:S02]  /*0500*/  MOV R25, 0x3f800000 ;  /* 0x3f80000000197802 */ /* 0x000fc40000000f00 */
[----:B------:R-:W-:-:S03]  /*0510*/  FSETP.GE.AND P1, PT, R26, 9.010913848876953125, PT ;  /* 0x41102cb41a00780b */ /* 0x000fc60003f26000 */
[----:B------:R-:W0:Y:S02]  /*0520*/  MUFU.EX2 R0, R0 ;  /* 0x0000000000007308 */ /* 0x000e240000000800 */
[----:B0-----:R-:W-:-:S06]  /*0530*/  FADD R24, R0, 1 ;  /* 0x3f80000000187421 */ /* 0x001fcc0000000000 */
[----:B------:R-:W0:Y:S02]  /*0540*/  MUFU.RCP R24, R24 ;  /* 0x0000001800187308 */ /* 0x000e240000001000 */
[----:B0-----:R-:W-:-:S05]  /*0550*/  FFMA.FTZ R25, R24, -2, R25 ;  /* 0xc000000018197823 */ /* 0x001fca0000010019 */
[----:B------:R-:W-:-:S04]  /*0560*/  FSEL R26, R25, 1, !P1 ;  /* 0x3f800000191a7808 */ /* 0x000fc80004800000 */
[----:B------:R-:W-:Y:S01]  /*0570*/  LOP3.LUT R15, R26, 0x80000000, R15, 0xf8, !PT ;  /* 0x800000001a0f7812 */ /* 0x000fe200078ef80f */
[----:B------:R-:W-:Y:S05]  /*0580*/  BRA `(.L_x_2) ;  /* 0x0000007000007947 */ /* 0x000fea0003800000 */
.L_x_1:
[----:B------:R-:W-:Y:S01]  /*0590*/  MOV R0, 0x3c80f082 ;  /* 0x3c80f08200007802 */ /* 0x000fe20000000f00 */
[----:B------:R-:W-:-:S04]  /*05a0*/  FMUL R25, R15, R15 ;  /* 0x0000000f0f197220 */ /* 0x000fc80000400000 */
[----:B------:R-:W-:-:S04]  /*05b0*/  FFMA.FTZ R0, R25, R0, -0.052303962409496307373 ;  /* 0xbd563cae19007423 */ /* 0x000fc80000010000 */
[----:B------:R-:W-:-:S04]  /*05c0*/  FFMA.FTZ R0, R25, R0, 0.1331529766321182251 ;  /* 0x3e08594119007423 */ /* 0x000fc80000010000 */
[----:B------:R-:W-:-:S04]  /*05d0*/  FFMA.FTZ R0, R25, R0, -0.33332768082618713379 ;  /* 0xbeaaa9ed19007423 */ /* 0x000fc80000010000 */
[----:B------:R-:W-:-:S04]  /*05e0*/  FFMA.FTZ R0, R25, R0, RZ ;  /* 0x0000000019007223 */ /* 0x000fc800000100ff */
[----:B------:R-:W-:Y:S02]  /*05f0*/  FFMA.FTZ R15, R15, R0, R15 ;  /* 0x000000000f0f7223 */ /* 0x000fe4000001000f */
.L_x_2:
[----:B------:R-:W-:Y:S05]  /*0600*/  BSYNC B0 ;  /* 0x0000000000007941 */ /* 0x000fea0003800000 */
.L_x_0:
[----:B------:R-:W-:Y:S01]  /*0610*/  FADD.FTZ R27, |R20|, -RZ ;  /* 0x800000ff141b7221 */ /* 0x000fe20000010200 */
[----:B------:R-:W-:Y:S01]  /*0620*/  BSSY B0, `(.L_x_3) ;  /* 0x000001b000007945 */ /* 0x000fe20003800000 */
[----:B------:R-:W-:Y:S01]  /*0630*/  SHF.L.U32 R24, R19, 0x10, RZ ;  /* 0x0000001013187819 */ /* 0x000fe200000006ff */
[----:B------:R-:W-:Y:S01]  /*0640*/  FADD R16, R16, R17 ;  /* 0x0000001110107221 */ /* 0x000fe20000000000 */
[----:B------:R-:W-:Y:S01]  /*0650*/  SHF.L.U32 R25, R18, 0x10, RZ ;  /* 0x0000001012197819 */ /* 0x000fe200000006ff */
[----:B------:R-:W-:Y:S01]  /*0660*/  FMUL R22, R11, R22 ;  /* 0x000000160b167220 */ /* 0x000fe20000400000 */
[----:B------:R-:W-:Y:S01]  /*0670*/  FSETP.GE.AND P1, PT, R27, 0.60000002384185791016, PT ;  /* 0x3f19999a1b00780b */ /* 0x000fe20003f26000 */
[----:B------:R-:W-:Y:S01]  /*0680*/  FFMA R23, R23, 0.044714998453855514526, R14 ;  /* 0x3d37271317177823 */ /* 0x000fe2000000000e */
[----:B------:R-:W-:Y:S01]  /*0690*/  FMUL R19, R21, 0.79788458347320556641 ;  /* 0x3f4c422a15137820 */ /* 0x000fe20000400000 */
[----:B------:R-:W-:-:S10]  /*06a0*/  FMUL R26, R13, R13 ;  /* 0x0000000d0d1a7220 */ /* 0x000fd40000400000 */
[----:B------:R-:W-:Y:S05]  /*06b0*/  @!P1 BRA `(.L_x_4) ;  /* 0x000000a000009947 */ /* 0x000fea0003800000 */
[C---:B------:R-:W-:Y:S01]  /*06c0*/  FMUL R0, R27.reuse, 2.8853900432586669922 ;  /* 0x4038aa3b1b007820 */ /* 0x040fe20000400000 */
[----:B------:R-:W-:Y:S02]  /*06d0*/  MOV R17, 0x3f800000 ;  /* 0x3f80000000117802 */ /* 0x000fe40000000f00 */
        /* <DEDUP_REMOVED lines=8> */
.L_x_4:
[----:B------:R-:W-:Y:S01]  /*0760*/  MOV R0, 0x3c80f082 ;  /* 0x3c80f08200007802 */ /* 0x000fe20000000f00 */
[----:B------:R-:W-:-:S04]  /*0770*/  FMUL R17, R20, R20 ;  /* 0x0000001414117220 */ /* 0x000fc80000400000 */
[----:B------:R-:W-:-:S04]  /*0780*/  FFMA.FTZ R0, R17, R0, -0.052303962409496307373 ;  /* 0xbd563cae11007423 */ /* 0x000fc80000010000 */
[----:B------:R-:W-:-:S04]  /*0790*/  FFMA.FTZ R0, R17, R0, 0.1331529766321182251 ;  /* 0x3e08594111007423 */ /* 0x000fc80000010000 */
[----:B------:R-:W-:-:S04]  /*07a0*/  FFMA.FTZ R0, R17, R0, -0.33332768082618713379 ;  /* 0xbeaaa9ed11007423 */ /* 0x000fc80000010000 */
[----:B------:R-:W-:-:S04]  /*07b0*/  FFMA.FTZ R17, R17, R0, RZ ;  /* 0x0000000011117223 */ /* 0x000fc800000100ff */
[----:B------:R-:W-:Y:S02]  /*07c0*/  FFMA.FTZ R17, R20, R17, R20 ;  /* 0x0000001114117223 */ /* 0x000fe40000010014 */
.L_x_5:
[----:B------:R-:W-:Y:S05]  /*07d0*/  BSYNC B0 ;  /* 0x0000000000007941 */ /* 0x000fea0003800000 */
.L_x_3:
[----:B------:R-:W-:Y:S01]  /*07e0*/  FADD.FTZ R27, |R19|, -RZ ;  /* 0x800000ff131b7221 */ /* 0x000fe20000010200 */
[----:B------:R-:W-:Y:S01]  /*07f0*/  BSSY B0, `(.L_x_6) ;  /* 0x0000019000007945 */ /* 0x000fe20003800000 */
[----:B------:R-:W-:Y:S01]  /*0800*/  FADD R18, R24, R25 ;  /* 0x0000001918127221 */ /* 0x000fe20000000000 */
[----:B------:R-:W-:Y:S01]  /*0810*/  FMUL R20, R23, 0.79788458347320556641 ;  /* 0x3f4c422a17147820 */ /* 0x000fe20000400000 */
[----:B------:R-:W-:Y:S01]  /*0820*/  FMUL R24, R13, R26 ;  /* 0x0000001a0d187220 */ /* 0x000fe20000400000 */
[----:B------:R-:W-:Y:S01]  /*0830*/  FSETP.GE.AND P1, PT, R27, 0.60000002384185791016, PT ;  /* 0x3f19999a1b00780b */ /* 0x000fe20003f26000 */
[----:B------:R-:W-:Y:S01]  /*0840*/  FFMA R21, R22, 0.044714998453855514526, R11 ;  /* 0x3d37271316157823 */ /* 0x000fe2000000000b */
[----:B------:R-:W-:-:S11]  /*0850*/  FMUL R23, R16, R16 ;  /* 0x0000001010177220 */ /* 0x000fd60000400000 */
        /* <DEDUP_REMOVED lines=11> */
.L_x_7:
[----:B------:R-:W-:Y:S01]  /*0910*/  MOV R0, 0x3c80f082 ;  /* 0x3c80f08200007802 */ /* 0x000fe20000000f00 */
[----:B------:R-:W-:-:S04]  /*0920*/  FMUL R25, R19, R19 ;  /* 0x0000001313197220 */ /* 0x000fc80000400000 */
[----:B------:R-:W-:-:S04]  /*0930*/  FFMA.FTZ R0, R25, R0, -0.052303962409496307373 ;  /* 0xbd563cae19007423 */ /* 0x000fc80000010000 */
[----:B------:R-:W-:-:S04]  /*0940*/  FFMA.FTZ R0, R25, R0, 0.1331529766321182251 ;  /* 0x3e08594119007423 */ /* 0x000fc80000010000 */
[----:B------:R-:W-:-:S04]  /*0950*/  FFMA.FTZ R0, R25, R0, -0.33332768082618713379 ;  /* 0xbeaaa9ed19007423 */ /* 0x000fc80000010000 */
[----:B------:R-:W-:-:S04]  /*0960*/  FFMA.FTZ R0, R25, R0, RZ ;  /* 0x0000000019007223 */ /* 0x000fc800000100ff */
[----:B------:R-:W-:Y:S02]  /*0970*/  FFMA.FTZ R19, R19, R0, R19 ;  /* 0x0000000013137223 */ /* 0x000fe40000010013 */
.L_x_8:
[----:B------:R-:W-:Y:S05]  /*0980*/  BSYNC B0 ;  /* 0x0000000000007941 */ /* 0x000fea0003800000 */
.L_x_6:
[----:B------:R-:W-:Y:S01]  /*0990*/  FADD.FTZ R28, |R20|, -RZ ;  /* 0x800000ff141c7221 */ /* 0x000fe20000010200 */
[----:B------:R-:W-:Y:S01]  /*09a0*/  BSSY B0, `(.L_x_9) ;  /* 0x0000018000007945 */ /* 0x000fe20003800000 */
[----:B------:R-:W-:Y:S01]  /*09b0*/  FMUL R23, R16, R23 ;  /* 0x0000001710177220 */ /* 0x000fe20000400000 */
[----:B------:R-:W-:Y:S01]  /*09c0*/  FFMA R22, R24, 0.044714998453855514526, R13 ;  /* 0x3d37271318167823 */ /* 0x000fe2000000000d */
[----:B------:R-:W-:Y:S01]  /*09d0*/  FMUL R21, R21, 0.79788458347320556641 ;  /* 0x3f4c422a15157820 */ /* 0x000fe20000400000 */
[----:B------:R-:W-:Y:S01]  /*09e0*/  FSETP.GE.AND P1, PT, R28, 0.60000002384185791016, PT ;  /* 0x3f19999a1c00780b */ /* 0x000fe20003f26000 */
[----:B------:R-:W-:-:S12]  /*09f0*/  FMUL R25, R18, R18 ;  /* 0x0000001212197220 */ /* 0x000fd80000400000 */
        /* <DEDUP_REMOVED lines=11> */
.L_x_10:
[----:B------:R-:W-:Y:S01]  /*0ab0*/  MOV R0, 0x3c80f082 ;  /* 0x3c80f08200007802 */ /* 0x000fe20000000f00 */
[----:B------:R-:W-:-:S04]  /*0ac0*/  FMUL R27, R20, R20 ;  /* 0x00000014141b7220 */ /* 0x000fc80000400000 */
[----:B------:R-:W-:-:S04]  /*0ad0*/  FFMA.FTZ R0, R27, R0, -0.052303962409496307373 ;  /* 0xbd563cae1b007423 */ /* 0x000fc80000010000 */
[----:B------:R-:W-:-:S04]  /*0ae0*/  FFMA.FTZ R0, R27, R0, 0.1331529766321182251 ;  /* 0x3e0859411b007423 */ /* 0x000fc80000010000 */
[----:B------:R-:W-:-:S04]  /*0af0*/  FFMA.FTZ R0, R27, R0, -0.33332768082618713379 ;  /* 0xbeaaa9ed1b007423 */ /* 0x000fc80000010000 */
[----:B------:R-:W-:-:S04]  /*0b00*/  FFMA.FTZ R27, R27, R0, RZ ;  /* 0x000000001b1b7223 */ /* 0x000fc800000100ff */
[----:B------:R-:W-:Y:S02]  /*0b10*/  FFMA.FTZ R20, R20, R27, R20 ;  /* 0x0000001b14147223 */ /* 0x000fe40000010014 */
.L_x_11:
[----:B------:R-:W-:Y:S05]  /*0b20*/  BSYNC B0 ;  /* 0x0000000000007941 */ /* 0x000fea0003800000 */
.L_x_9:
[----:B------:R-:W-:Y:S01]  /*0b30*/  FADD.FTZ R28, |R21|, -RZ ;  /* 0x800000ff151c7221 */ /* 0x000fe20000010200 */
[----:B------:R-:W-:Y:S01]  /*0b40*/  BSSY B0, `(.L_x_12) ;  /* 0x0000017000007945 */ /* 0x000fe20003800000 */
[----:B------:R-:W-:Y:S01]  /*0b50*/  FMUL R25, R18, R25 ;  /* 0x0000001912197220 */ /* 0x000fe20000400000 */
[----:B------:R-:W-:Y:S01]  /*0b60*/  FFMA R23, R23, 0.044714998453855514526, R16 ;  /* 0x3d37271317177823 */ /* 0x000fe20000000010 */
[----:B------:R-:W-:Y:S01]  /*0b70*/  FMUL R22, R22, 0.79788458347320556641 ;  /* 0x3f4c422a16167820 */ /* 0x000fe20000400000 */
[----:B------:R-:W-:-:S13]  /*0b80*/  FSETP.GE.AND P1, PT, R28, 0.60000002384185791016, PT ;  /* 0x3f19999a1c00780b */ /* 0x000fda0003f26000 */
        /* <DEDUP_REMOVED lines=11> */
.L_x_13:
[----:B------:R-:W-:Y:S01]  /*0c40*/  MOV R0, 0x3c80f082 ;  /* 0x3c80f08200007802 */ /* 0x000fe20000000f00 */
[----:B------:R-:W-:-:S04]  /*0c50*/  FMUL R27, R21, R21 ;  /* 0x00000015151b7220 */ /* 0x000fc80000400000 */
[----:B------:R-:W-:-:S04]  /*0c60*/  FFMA.FTZ R0, R27, R0, -0.052303962409496307373 ;  /* 0xbd563cae1b007423 */ /* 0x000fc80000010000 */
[----:B------:R-:W-:-:S04]  /*0c70*/  FFMA.FTZ R0, R27, R0, 0.1331529766321182251 ;  /* 0x3e0859411b007423 */ /* 0x000fc80000010000 */
[----:B------:R-:W-:-:S04]  /*0c80*/  FFMA.FTZ R0, R27, R0, -0.33332768082618713379 ;  /* 0xbeaaa9ed1b007423 */ /* 0x000fc80000010000 */
[----:B------:R-:W-:-:S04]  /*0c90*/  FFMA.FTZ R0, R27, R0, RZ ;  /* 0x000000001b007223 */ /* 0x000fc800000100ff */
[----:B------:R-:W-:Y:S02]  /*0ca0*/  FFMA.FTZ R21, R21, R0, R21 ;  /* 0x0000000015157223 */ /* 0x000fe40000010015 */
.L_x_14:
[----:B------:R-:W-:Y:S05]  /*0cb0*/  BSYNC B0 ;  /* 0x0000000000007941 */ /* 0x000fea0003800000 */
.L_x_12:
[----:B------:R-:W-:Y:S01]  /*0cc0*/  FADD.FTZ R27, |R22|, -RZ ;  /* 0x800000ff161b7221 */ /* 0x000fe20000010200 */
[----:B------:R-:W-:Y:S01]  /*0cd0*/  BSSY B0, `(.L_x_15) ;  /* 0x0000016000007945 */ /* 0x000fe20003800000 */
[----:B------:R-:W-:Y:S01]  /*0ce0*/  FFMA R24, R25, 0.044714998453855514526, R18 ;  /* 0x3d37271319187823 */ /* 0x000fe20000000012 */
[----:B------:R-:W-:Y:S02]  /*0cf0*/  FMUL R23, R23, 0.79788458347320556641 ;  /* 0x3f4c422a17177820 */ /* 0x000fe40000400000 */
        /* <DEDUP_REMOVED lines=12> */
.L_x_16:
[----:B------:R-:W-:Y:S01]  /*0dc0*/  MOV R0, 0x3c80f082 ;  /* 0x3c80f08200007802 */ /* 0x000fe20000000f00 */
[----:B------:R-:W-:-:S04]  /*0dd0*/  FMUL R25, R22, R22 ;  /* 0x0000001616197220 */ /* 0x000fc80000400000 */
[----:B------:R-:W-:-:S04]  /*0de0*/  FFMA.FTZ R0, R25, R0, -0.052303962409496307373 ;  /* 0xbd563cae19007423 */ /* 0x000fc80000010000 */
[----:B------:R-:W-:-:S04]  /*0df0*/  FFMA.FTZ R0, R25, R0, 0.1331529766321182251 ;  /* 0x3e08594119007423 */ /* 0x000fc80000010000 */
[----:B------:R-:W-:-:S04]  /*0e00*/  FFMA.FTZ R0, R25, R0, -0.33332768082618713379 ;  /* 0xbeaaa9ed19007423 */ /* 0x000fc80000010000 */
[----:B------:R-:W-:-:S04]  /*0e10*/  FFMA.FTZ R25, R25, R0, RZ ;  /* 0x0000000019197223 */ /* 0x000fc800000100ff */
[----:B------:R-:W-:Y:S02]  /*0e20*/  FFMA.FTZ R22, R22, R25, R22 ;  /* 0x0000001916167223 */ /* 0x000fe40000010016 */
.L_x_17:
[----:B------:R-:W-:Y:S05]  /*0e30*/  BSYNC B0 ;  /* 0x0000000000007941 */ /* 0x000fea0003800000 */
.L_x_15:
[----:B------:R-:W-:Y:S01]  /*0e40*/  FADD.FTZ R27, |R23|, -RZ ;  /* 0x800000ff171b7221 */ /* 0x000fe20000010200 */
[----:B------:R-:W-:Y:S01]  /*0e50*/  BSSY B0, `(.L_x_18) ;  /* 0x0000015000007945 */ /* 0x000fe20003800000 */
[----:B------:R-:W-:-:S03]  /*0e60*/  FMUL R24, R24, 0.79788458347320556641 ;  /* 0x3f4c422a18187820 */ /* 0x000fc60000400000 */
        /* <DEDUP_REMOVED lines=12> */
.L_x_19:
[----:B------:R-:W-:Y:S01]  /*0f30*/  MOV R0, 0x3c80f082 ;  /* 0x3c80f08200007802 */ /* 0x000fe20000000f00 */
[----:B------:R-:W-:-:S04]  /*0f40*/  FMUL R25, R23, R23 ;  /* 0x0000001717197220 */ /* 0x000fc80000400000 */
[----:B------:R-:W-:-:S04]  /*0f50*/  FFMA.FTZ R0, R25, R0, -0.052303962409496307373 ;  /* 0xbd563cae19007423 */ /* 0x000fc80000010000 */
[----:B------:R-:W-:-:S04]  /*0f60*/  FFMA.FTZ R0, R25, R0, 0.1331529766321182251 ;  /* 0x3e08594119007423 */ /* 0x000fc80000010000 */
[----:B------:R-:W-:-:S04]  /*0f70*/  FFMA.FTZ R0, R25, R0, -0.33332768082618713379 ;  /* 0xbeaaa9ed19007423 */ /* 0x000fc80000010000 */
[----:B------:R-:W-:-:S04]  /*0f80*/  FFMA.FTZ R0, R25, R0, RZ ;  /* 0x0000000019007223 */ /* 0x000fc800000100ff */
[----:B------:R-:W-:Y:S02]  /*0f90*/  FFMA.FTZ R23, R23, R0, R23 ;  /* 0x0000000017177223 */ /* 0x000fe40000010017 */
.L_x_20:
[----:B------:R-:W-:Y:S05]  /*0fa0*/  BSYNC B0 ;  /* 0x0000000000007941 */ /* 0x000fea0003800000 */
.L_x_18:
[----:B------:R-:W-:Y:S01]  /*0fb0*/  FADD.FTZ R27, |R24|, -RZ ;  /* 0x800000ff181b7221 */ /* 0x000fe20000010200 */
[----:B------:R-:W-:Y:S04]  /*0fc0*/  BSSY B0, `(.L_x_21) ;  /* 0x0000014000007945 */ /* 0x000fe80003800000 */
        /* <DEDUP_REMOVED lines=12> */
.L_x_22:
[----:B------:R-:W-:Y:S01]  /*1090*/  MOV R0, 0x3c80f082 ;  /* 0x3c80f08200007802 */ /* 0x000fe20000000f00 */
[----:B------:R-:W-:-:S04]  /*10a0*/  FMUL R25, R24, R24 ;  /* 0x0000001818197220 */ /* 0x000fc80000400000 */
[----:B------:R-:W-:-:S04]  /*10b0*/  FFMA.FTZ R0, R25, R0, -0.052303962409496307373 ;  /* 0xbd563cae19007423 */ /* 0x000fc80000010000 */
[----:B------:R-:W-:-:S04]  /*10c0*/  FFMA.FTZ R0, R25, R0, 0.1331529766321182251 ;  /* 0x3e08594119007423 */ /* 0x000fc80000010000 */
[----:B------:R-:W-:-:S04]  /*10d0*/  FFMA.FTZ R0, R25, R0, -0.33332768082618713379 ;  /* 0xbeaaa9ed19007423 */ /* 0x000fc80000010000 */
[----:B------:R-:W-:-:S04]  /*10e0*/  FFMA.FTZ R25, R25, R0, RZ ;  /* 0x0000000019197223 */ /* 0x000fc800000100ff */
[----:B------:R-:W-:Y:S02]  /*10f0*/  FFMA.FTZ R24, R24, R25, R24 ;  /* 0x0000001918187223 */ /* 0x000fe40000010018 */
.L_x_23:
[----:B------:R-:W-:Y:S05]  /*1100*/  BSYNC B0 ;  /* 0x0000000000007941 */ /* 0x000fea0003800000 */
.L_x_21:
[----:B------:R-:W-:Y:S01]  /*1110*/  FMUL R0, R8, 0.5 ;  /* 0x3f00000008007820 */ /* 0x000fe20000400000 */
[----:B------:R-:W-:Y:S01]  /*1120*/  FADD R15, R15, 1 ;  /* 0x3f8000000f0f7421 */ /* 0x000fe20000000000 */
[----:B------:R-:W-:Y:S01]  /*1130*/  FMUL R11, R11, 0.5 ;  /* 0x3f0000000b0b7820 */ /* 0x000fe20000400000 */
[----:B------:R-:W-:Y:S01]  /*1140*/  FMUL R14, R14, 0.5 ;  /* 0x3f0000000e0e7820 */ /* 0x000fe20000400000 */
[----:B------:R-:W-:Y:S01]  /*1150*/  FMUL R12, R12, 0.5 ;  /* 0x3f0000000c0c7820 */ /* 0x000fe20000400000 */
[----:B------:R-:W-:Y:S01]  /*1160*/  FMUL R0, R0, R15 ;  /* 0x0000000f00007220 */ /* 0x000fe20000400000 */
[----:B------:R-:W-:Y:S01]  /*1170*/  FADD R19, R19, 1 ;  /* 0x3f80000013137421 */ /* 0x000fe20000000000 */
[----:B------:R-:W-:Y:S01]  /*1180*/  FADD R15, R20, 1 ;  /* 0x3f800000140f7421 */ /* 0x000fe20000000000 */
[----:B------:R-:W-:Y:S01]  /*1190*/  FADD R2, R21, 1 ;  /* 0x3f80000015027421 */ /* 0x000fe20000000000 */
[----:B------:R-:W-:Y:S01]  /*11a0*/  FMUL R13, R13, 0.5 ;  /* 0x3f0000000d0d7820 */ /* 0x000fe20000400000 */
[----:B------:R-:W-:Y:S01]  /*11b0*/  FADD R22, R22, 1 ;  /* 0x3f80000016167421 */ /* 0x000fe20000000000 */
[----:B------:R-:W-:Y:S01]  /*11c0*/  FMUL R12, R12, R19 ;  /* 0x000000130c0c7220 */ /* 0x000fe20000400000 */
[----:B------:R-:W-:Y:S01]  /*11d0*/  FMUL R15, R14, R15 ;  /* 0x0000000f0e0f7220 */ /* 0x000fe20000400000 */
[----:B------:R-:W-:Y:S01]  /*11e0*/  FMUL R2, R11, R2 ;  /* 0x000000020b027220 */ /* 0x000fe20000400000 */
[----:B------:R-:W-:Y:S01]  /*11f0*/  FMUL R10, R10, 0.5 ;  /* 0x3f0000000a0a7820 */ /* 0x000fe20000400000 */
[----:B------:R-:W-:Y:S01]  /*1200*/  FADD R17, R17, 1 ;  /* 0x3f80000011117421 */ /* 0x000fe20000000000 */
[----:B------:R-:W-:Y:S01]  /*1210*/  FMUL R18, R18, 0.5 ;  /* 0x3f00000012127820 */ /* 0x000fe20000400000 */
[----:B------:R-:W-:Y:S01]  /*1220*/  FADD R11, R24, 1 ;  /* 0x3f800000180b7421 */ /* 0x000fe20000000000 */
[----:B------:R-:W-:Y:S01]  /*1230*/  FMUL R16, R16, 0.5 ;  /* 0x3f00000010107820 */ /* 0x000fe20000400000 */
[----:B------:R-:W-:Y:S01]  /*1240*/  FADD R23, R23, 1 ;  /* 0x3f80000017177421 */ /* 0x000fe20000000000 */
[----:B------:R-:W-:Y:S01]  /*1250*/  FMUL R13, R13, R22 ;  /* 0x000000160d0d7220 */ /* 0x000fe20000400000 */
[----:B------:R-:W-:Y:S01]  /*1260*/  FMUL R17, R10, R17 ;  /* 0x000000110a117220 */ /* 0x000fe20000400000 */
[----:B------:R-:W-:Y:S01]  /*1270*/  FMUL R18, R18, R11 ;  /* 0x0000000b12127220 */ /* 0x000fe20000400000 */
[----:B------:R-:W-:Y:S01]  /*1280*/  FMUL R23, R16, R23 ;  /* 0x0000001710177220 */ /* 0x000fe20000400000 */
[----:B------:R-:W-:-:S02]  /*1290*/  F2FP.BF16.PACK_AB R12, R12, R15 ;  /* 0x0000000f0c0c723e */ /* 0x000fc400000010ff */
[----:B------:R-:W-:Y:S02]  /*12a0*/  F2FP.BF16.PACK_AB R8, R2, R13 ;  /* 0x0000000d0208723e */ /* 0x000fe400000010ff */
[----:B------:R-:W-:Y:S02]  /*12b0*/  PRMT R2, R12, 0x7632, R2 ;  /* 0x000076320c027816 */ /* 0x000fe40000000002 */
[----:B------:R-:W-:Y:S02]  /*12c0*/  F2FP.BF16.PACK_AB R0, R0, R17 ;  /* 0x000000110000723e */ /* 0x000fe400000010ff */
[----:B------:R-:W-:Y:S02]  /*12d0*/  F2FP.BF16.PACK_AB R18, R18, R23 ;  /* 0x000000171212723e */ /* 0x000fe400000010ff */
[----:B-----5:R-:W-:Y:S02]  /*12e0*/  SEL R13, R5, R2, !P0 ;  /* 0x00000002050d7207 */ /* 0x020fe40004000000 */
[----:B------:R-:W-:-:S02]  /*12f0*/  PRMT R11, R0, 0x7632, R11 ;  /* 0x00007632000b7816 */ /* 0x000fc4000000000b */
[----:B------:R-:W-:Y:S02]  /*1300*/  PRMT R15, R8, 0x7632, R15 ;  /* 0x00007632080f7816 */ /* 0x000fe4000000000f */
[----:B------:R-:W-:Y:S02]  /*1310*/  PRMT R2, R18, 0x7610, R2 ;  /* 0x0000761012027816 */ /* 0x000fe40000000002 */
[C---:B------:R-:W-:Y:S02]  /*1320*/  SEL R11, R4.reuse, R11, !P0 ;  /* 0x0000000b040b7207 */ /* 0x040fe40004000000 */
[----:B------:R-:W-:Y:S02]  /*1330*/  @!P0 PRMT R0, R4, 0x7632, R0 ;  /* 0x0000763204008816 */ /* 0x000fe40000000000 */
[----:B------:R-:W-:Y:S02]  /*1340*/  @!P0 PRMT R12, R5, 0x7632, R12 ;  /* 0x00007632050c8816 */ /* 0x000fe4000000000c */
[----:B------:R-:W-:-:S02]  /*1350*/  SEL R15, R6, R15, !P0 ;  /* 0x0000000f060f7207 */ /* 0x000fc40004000000 */
[----:B------:R-:W-:Y:S02]  /*1360*/  @!P0 PRMT R8, R6, 0x7632, R8 ;  /* 0x0000763206088816 */ /* 0x000fe40000000008 */
[----:B------:R-:W-:Y:S02]  /*1370*/  @!P0 PRMT R18, R18, 0x7610, R7 ;  /* 0x0000761012128816 */ /* 0x000fe40000000007 */
[----:B------:R-:W-:Y:S01]  /*1380*/  SEL R10, R7, R2, !P0 ;  /* 0x00000002070a7207 */ /* 0x000fe20004000000 */
[----:B------:R-:W-:Y:S01]  /*1390*/  IMAD.WIDE R2, R3, R9, c[0x0][0x178] ;  /* 0x00005e0003027625 */ /* 0x000fe200078e0209 */
[----:B------:R-:W-:Y:S02]  /*13a0*/  PRMT R4, R11, 0x5410, R0 ;  /* 0x000054100b047816 */ /* 0x000fe40000000000 */
[----:B------:R-:W-:Y:S02]  /*13b0*/  PRMT R5, R13, 0x5410, R12 ;  /* 0x000054100d057816 */ /* 0x000fe4000000000c */
[----:B------:R-:W-:-:S02]  /*13c0*/  PRMT R6, R15, 0x5410, R8 ;  /* 0x000054100f067816 */ /* 0x000fc40000000008 */
[----:B------:R-:W-:-:S05]  /*13d0*/  PRMT R7, R10, 0x7610, R18 ;  /* 0x000076100a077816 */ /* 0x000fca0000000012 */
[----:B------:R-:W-:Y:S01]  /*13e0*/  STG.E.128 [R2.64], R4 ;  /* 0x0000000402007986 */ /* 0x000fe2000c101d04 */
[----:B------:R-:W-:Y:S05]  /*13f0*/  EXIT ;  /* 0x000000000000794d */ /* 0x000fea0003800000 */
.L_x_24:
[----:B------:R-:W-:-:S00]  /*1400*/  BRA `(.L_x_24) ;  /* 0xfffffff000007947 */ /* 0x000fc0000383ffff */
[----:B------:R-:W-:-:S00]  /*1410*/  NOP ;  /* 0x0000000000007918 */ /* 0x000fc00000000000 */
        /* <DEDUP_REMOVED lines=14> */
.L_x_25:


//--------------------- .nv.global.init           --------------------------
	.section	.nv.global.init,"aw",@progbits
.nv.global.init:
	.type		_$_str,@object
	.size		_$_str,(.L_0 - _$_str)
_$_str:
        /*0000*/ 	.byte	0x5f, 0x5f, 0x43, 0x55, 0x44, 0x41, 0x5f, 0x46, 0x54, 0x5a, 0x00
.L_0:
